	.headerflags	@"EF_CUDA_TEXMODE_UNIFIED EF_CUDA_64BIT_ADDRESS EF_CUDA_ACCELERATORS EF_CUDA_SM90 EF_CUDA_VIRTUAL_SM(EF_CUDA_SM90)"
	.elftype	@"ET_EXEC"


//--------------------- .nv.info                  --------------------------
	.section	.nv.info,"",@"SHT_CUDA_INFO"
	.align	4


	//----- nvinfo : EIATTR_REGCOUNT
	.align		4
        /*0000*/ 	.byte	0x04, 0x2f
        /*0002*/ 	.short	(.L_3 - .L_2)
	.align		4
.L_2:
        /*0004*/ 	.word	index@(triton_poi_fused__native_batch_norm_legit_no_training_convolution_leaky_relu_4)
        /*0008*/ 	.word	0x00000020


	//----- nvinfo : EIATTR_MIN_STACK_SIZE
	.align		4
.L_3:
        /*000c*/ 	.byte	0x04, 0x12
        /*000e*/ 	.short	(.L_5 - .L_4)
	.align		4
.L_4:
        /*0010*/ 	.word	index@(triton_poi_fused__native_batch_norm_legit_no_training_convolution_leaky_relu_4)
        /*0014*/ 	.word	0x00000000


	//----- nvinfo : EIATTR_FRAME_SIZE
	.align		4
.L_5:
        /*0018*/ 	.byte	0x04, 0x11
        /*001a*/ 	.short	(.L_7 - .L_6)
	.align		4
.L_6:
        /*001c*/ 	.word	index@(triton_poi_fused__native_batch_norm_legit_no_training_convolution_leaky_relu_4)
        /*0020*/ 	.word	0x00000000


	//----- nvinfo : EIATTR_MIN_STACK_SIZE
	.align		4
.L_7:
        /*0024*/ 	.byte	0x04, 0x12
        /*0026*/ 	.short	(.L_9 - .L_8)
	.align		4
.L_8:
        /*0028*/ 	.word	index@(triton_poi_fused__native_batch_norm_legit_no_training_convolution_leaky_relu_4)
        /*002c*/ 	.word	0x00000000
.L_9:


//--------------------- .nv.info.triton_poi_fused__native_batch_norm_legit_no_training_convolution_leaky_relu_4 --------------------------
	.section	.nv.info.triton_poi_fused__native_batch_norm_legit_no_training_convolution_leaky_relu_4,"",@"SHT_CUDA_INFO"
	.sectionflags	@""
	.align	4


	//----- nvinfo : EIATTR_CUDA_API_VERSION
	.align		4
        /*0000*/ 	.byte	0x04, 0x37
        /*0002*/ 	.short	(.L_11 - .L_10)
.L_10:
        /*0004*/ 	.word	0x0000007c


	//----- nvinfo : EIATTR_KPARAM_INFO
	.align		4
.L_11:
        /*0008*/ 	.byte	0x04, 0x17
        /*000a*/ 	.short	(.L_13 - .L_12)
.L_12:
        /*000c*/ 	.word	0x00000000
        /*0010*/ 	.short	0x0007
        /*0012*/ 	.short	0x0038
        /*0014*/ 	.byte	0x00, 0xf0, 0x11, 0x00


	//----- nvinfo : EIATTR_KPARAM_INFO
	.align		4
.L_13:
        /*0018*/ 	.byte	0x04, 0x17
        /*001a*/ 	.short	(.L_15 - .L_14)
.L_14:
        /*001c*/ 	.word	0x00000000
        /*0020*/ 	.short	0x0006
        /*0022*/ 	.short	0x0030
        /*0024*/ 	.byte	0x00, 0xf4, 0x21, 0x00


	//----- nvinfo : EIATTR_KPARAM_INFO
	.align		4
.L_15:
        /*0028*/ 	.byte	0x04, 0x17
        /*002a*/ 	.short	(.L_17 - .L_16)
.L_16:
        /*002c*/ 	.word	0x00000000
        /*0030*/ 	.short	0x0005
        /*0032*/ 	.short	0x0028
        /*0034*/ 	.byte	0x00, 0xf4, 0x21, 0x00


	//----- nvinfo : EIATTR_KPARAM_INFO
	.align		4
.L_17:
        /*0038*/ 	.byte	0x04, 0x17
        /*003a*/ 	.short	(.L_19 - .L_18)
.L_18:
        /*003c*/ 	.word	0x00000000
        /*0040*/ 	.short	0x0004
        /*0042*/ 	.short	0x0020
        /*0044*/ 	.byte	0x00, 0xf4, 0x21, 0x00


	//----- nvinfo : EIATTR_KPARAM_INFO
	.align		4
.L_19:
        /*0048*/ 	.byte	0x04, 0x17
        /*004a*/ 	.short	(.L_21 - .L_20)
.L_20:
        /*004c*/ 	.word	0x00000000
        /*0050*/ 	.short	0x0003
        /*0052*/ 	.short	0x0018
        /*0054*/ 	.byte	0x00, 0xf4, 0x21, 0x00


	//----- nvinfo : EIATTR_KPARAM_INFO
	.align		4
.L_21:
        /*0058*/ 	.byte	0x04, 0x17
        /*005a*/ 	.short	(.L_23 - .L_22)
.L_22:
        /*005c*/ 	.word	0x00000000
        /*0060*/ 	.short	0x0002
        /*0062*/ 	.short	0x0010
        /*0064*/ 	.byte	0x00, 0xf4, 0x21, 0x00


	//----- nvinfo : EIATTR_KPARAM_INFO
	.align		4
.L_23:
        /*0068*/ 	.byte	0x04, 0x17
        /*006a*/ 	.short	(.L_25 - .L_24)
.L_24:
        /*006c*/ 	.word	0x00000000
        /*0070*/ 	.short	0x0001
        /*0072*/ 	.short	0x0008
        /*0074*/ 	.byte	0x00, 0xf4, 0x21, 0x00


	//----- nvinfo : EIATTR_KPARAM_INFO
	.align		4
.L_25:
        /*0078*/ 	.byte	0x04, 0x17
        /*007a*/ 	.short	(.L_27 - .L_26)
.L_26:
        /*007c*/ 	.word	0x00000000
        /*0080*/ 	.short	0x0000
        /*0082*/ 	.short	0x0000
        /*0084*/ 	.byte	0x00, 0xf4, 0x21, 0x00


	//----- nvinfo : EIATTR_SPARSE_MMA_MASK
	.align		4
.L_27:
        /*0088*/ 	.byte	0x03, 0x50
        /*008a*/ 	.short	0x0000


	//----- nvinfo : EIATTR_MAXREG_COUNT
	.align		4
        /*008c*/ 	.byte	0x03, 0x1b
        /*008e*/ 	.short	0x00ff


	//----- nvinfo : EIATTR_EXIT_INSTR_OFFSETS
	.align		4
        /*0090*/ 	.byte	0x04, 0x1c
        /*0092*/ 	.short	(.L_29 - .L_28)


	//   ....[0]....
.L_28:
        /*0094*/ 	.word	0x000007b0


	//----- nvinfo : EIATTR_REQNTID
	.align		4
.L_29:
        /*0098*/ 	.byte	0x04, 0x10
        /*009a*/ 	.short	(.L_31 - .L_30)
.L_30:
        /*009c*/ 	.word	0x00000080
        /*00a0*/ 	.word	0x00000001
        /*00a4*/ 	.word	0x00000001


	//----- nvinfo : EIATTR_CBANK_PARAM_SIZE
	.align		4
.L_31:
        /*00a8*/ 	.byte	0x03, 0x19
        /*00aa*/ 	.short	0x003c


	//----- nvinfo : EIATTR_PARAM_CBANK
	.align		4
        /*00ac*/ 	.byte	0x04, 0x0a
        /*00ae*/ 	.short	(.L_33 - .L_32)
	.align		4
.L_32:
        /*00b0*/ 	.word	index@(.nv.constant0.triton_poi_fused__native_batch_norm_legit_no_training_convolution_leaky_relu_4)
        /*00b4*/ 	.short	0x0210
        /*00b6*/ 	.short	0x003c


	//----- nvinfo : EIATTR_SW_WAR
	.align		4
.L_33:
        /*00b8*/ 	.byte	0x04, 0x36
        /*00ba*/ 	.short	(.L_35 - .L_34)
.L_34:
        /*00bc*/ 	.word	0x00000008
.L_35:


//--------------------- .nv.callgraph             --------------------------
	.section	.nv.callgraph,"",@"SHT_CUDA_CALLGRAPH"
	.align	4
	.sectionentsize	8
	.align		4
        /*0000*/ 	.word	0x00000000
	.align		4
        /*0004*/ 	.word	0xffffffff
	.align		4
        /*0008*/ 	.word	0x00000000
	.align		4
        /*000c*/ 	.word	0xfffffffe
	.align		4
        /*0010*/ 	.word	0x00000000
	.align		4
        /*0014*/ 	.word	0xfffffffd
	.align		4
        /*0018*/ 	.word	0x00000000
	.align		4
        /*001c*/ 	.word	0xfffffffc


//--------------------- .nv.constant4             --------------------------
	.section	.nv.constant4,"a",@progbits
	.align	8
	.align		8
.nv.constant4:
        /*0000*/ 	.dword	_$_str
	.align		8
        /*0008*/ 	.dword	_$_str_$_2


//--------------------- .text.triton_poi_fused__native_batch_norm_legit_no_training_convolution_leaky_relu_4 --------------------------
	.section	.text.triton_poi_fused__native_batch_norm_legit_no_training_convolution_leaky_relu_4,"ax",@progbits
	.align	128
        .global         triton_poi_fused__native_batch_norm_legit_no_training_convolution_leaky_relu_4
        .type           triton_poi_fused__native_batch_norm_legit_no_training_convolution_leaky_relu_4,@function
        .size           triton_poi_fused__native_batch_norm_legit_no_training_convolution_leaky_relu_4,(.L_x_1 - triton_poi_fused__native_batch_norm_legit_no_training_convolution_leaky_relu_4)
        .other          triton_poi_fused__native_batch_norm_legit_no_training_convolution_leaky_relu_4,@"STO_CUDA_ENTRY STV_DEFAULT"
triton_poi_fused__native_batch_norm_legit_no_training_convolution_leaky_relu_4:
.text.triton_poi_fused__native_batch_norm_legit_no_training_convolution_leaky_relu_4:
[----:B------:R-:W-:Y:S01]  /*0000*/  LDC R1, c[0x0][0x28] ;  /* 0x00000a00ff017b82 */ /* 0x000fe20000000800 */
[----:B------:R-:W1:Y:S01]  /*0010*/  S2R R0, SR_TID.X ;  /* 0x0000000000007919 */ /* 0x000e620000002100 */
[----:B------:R-:W-:-:S06]  /*0020*/  ULDC.64 UR4, c[0x0][0x208] ;  /* 0x0000820000047ab9 */ /* 0x000fcc0000000a00 */
[----:B------:R-:W2:Y:S01]  /*0030*/  LDC.64 R18, c[0x0][0x220] ;  /* 0x00008800ff127b82 */ /* 0x000ea20000000a00 */
[----:B------:R-:W3:Y:S07]  /*0040*/  S2R R5, SR_CTAID.X ;  /* 0x0000000000057919 */ /* 0x000eee0000002500 */
[----:B------:R-:W4:Y:S08]  /*0050*/  LDC.64 R20, c[0x0][0x210] ;  /* 0x00008400ff147b82 */ /* 0x000f300000000a00 */
[----:B------:R-:W5:Y:S08]  /*0060*/  LDC.64 R28, c[0x0][0x228] ;  /* 0x00008a00ff1c7b82 */ /* 0x000f700000000a00 */
[----:B------:R-:W2:Y:S01]  /*0070*/  LDC.64 R26, c[0x0][0x238] ;  /* 0x00008e00ff1a7b82 */ /* 0x000ea20000000a00 */
[----:B-1----:R-:W-:-:S07]  /*0080*/  SHF.L.U32 R0, R0, 0x2, RZ ;  /* 0x0000000200007819 */ /* 0x002fce00000006ff */
[----:B------:R-:W1:Y:S01]  /*0090*/  LDC.64 R24, c[0x0][0x240] ;  /* 0x00009000ff187b82 */ /* 0x000e620000000a00 */
[----:B---3--:R-:W-:Y:S02]  /*00a0*/  SHF.R.S32.HI R3, RZ, 0x15, R5 ;  /* 0x00000015ff037819 */ /* 0x008fe40000011405 */
[----:B------:R-:W-:Y:S02]  /*00b0*/  LOP3.LUT R0, R0, 0x1fc, RZ, 0xc0, !PT ;  /* 0x000001fc00007812 */ /* 0x000fe400078ec0ff */
[----:B------:R-:W-:Y:S02]  /*00c0*/  SGXT R3, R3, 0x1 ;  /* 0x000000010303781a */ /* 0x000fe40000000200 */
[----:B------:R-:W-:Y:S02]  /*00d0*/  LEA R0, R5, R0, 0xa ;  /* 0x0000000005007211 */ /* 0x000fe400078e50ff */
[----:B------:R-:W3:Y:S02]  /*00e0*/  LDC.64 R4, c[0x0][0x230] ;  /* 0x00008c00ff047b82 */ /* 0x000ee40000000a00 */
[----:B------:R-:W-:-:S04]  /*00f0*/  LEA.HI R3, R3, R0, RZ, 0x8 ;  /* 0x0000000003037211 */ /* 0x000fc800078f40ff */
[----:B------:R-:W-:Y:S02]  /*0100*/  SHF.R.S32.HI R23, RZ, 0x8, R3 ;  /* 0x00000008ff177819 */ /* 0x000fe40000011403 */
[----:B------:R-:W-:Y:S02]  /*0110*/  IADD3 R3, R3, 0x200, RZ ;  /* 0x0000020003037810 */ /* 0x000fe40007ffe0ff */
[----:B------:R-:W-:Y:S02]  /*0120*/  LEA.HI R2, R23, R23, RZ, 0x9 ;  /* 0x0000001717027211 */ /* 0x000fe400078f48ff */
[----:B------:R-:W-:Y:S02]  /*0130*/  SHF.R.S32.HI R3, RZ, 0x8, R3 ;  /* 0x00000008ff037819 */ /* 0x000fe40000011403 */
[----:B------:R-:W-:Y:S02]  /*0140*/  LOP3.LUT R2, R2, 0xfffffe00, RZ, 0xc0, !PT ;  /* 0xfffffe0002027812 */ /* 0x000fe400078ec0ff */
[----:B------:R-:W-:-:S02]  /*0150*/  LEA.HI R6, R3, R3, RZ, 0x9 ;  /* 0x0000000303067211 */ /* 0x000fc400078f48ff */
[----:B------:R-:W-:Y:S02]  /*0160*/  IADD3 R23, R23, -R2, RZ ;  /* 0x8000000217177210 */ /* 0x000fe40007ffe0ff */
[----:B------:R-:W-:-:S04]  /*0170*/  LOP3.LUT R6, R6, 0xfffffe00, RZ, 0xc0, !PT ;  /* 0xfffffe0006067812 */ /* 0x000fc800078ec0ff */
[----:B------:R-:W-:Y:S01]  /*0180*/  IADD3 R3, R3, -R6, RZ ;  /* 0x8000000603037210 */ /* 0x000fe20007ffe0ff */
[----:B---3--:R-:W-:-:S04]  /*0190*/  IMAD.WIDE R10, R23, 0x4, R4 ;  /* 0x00000004170a7825 */ /* 0x008fc800078e0204 */
[----:B------:R-:W-:Y:S02]  /*01a0*/  IMAD.WIDE R16, R3, 0x4, R4 ;  /* 0x0000000403107825 */ /* 0x000fe400078e0204 */
[----:B------:R-:W3:Y:S04]  /*01b0*/  LDG.E.EL R10, desc[UR4][R10.64] ;  /* 0x000000040a0a7981 */ /* 0x000ee8000c2e1900 */
[----:B------:R-:W3:Y:S01]  /*01c0*/  LDG.E.EL R17, desc[UR4][R16.64] ;  /* 0x0000000410117981 */ /* 0x000ee2000c2e1900 */
[----:B--2---:R-:W-:-:S04]  /*01d0*/  IMAD.WIDE R14, R23, 0x4, R18 ;  /* 0x00000004170e7825 */ /* 0x004fc800078e0212 */
[----:B----4-:R-:W-:Y:S01]  /*01e0*/  IMAD.WIDE R20, R0, 0x4, R20 ;  /* 0x0000000400147825 */ /* 0x010fe200078e0214 */
[----:B------:R-:W2:Y:S03]  /*01f0*/  LDG.E.EL R9, desc[UR4][R14.64] ;  /* 0x000000040e097981 */ /* 0x000ea6000c2e1900 */
[----:B-----5:R-:W-:Y:S01]  /*0200*/  IMAD.WIDE R12, R23, 0x4, R28 ;  /* 0x00000004170c7825 */ /* 0x020fe200078e021c */
[----:B------:R-:W2:Y:S04]  /*0210*/  LDG.E.128 R4, desc[UR4][R20.64] ;  /* 0x0000000414047981 */ /* 0x000ea8000c1e1d00 */
[----:B------:R4:W5:Y:S01]  /*0220*/  LDG.E.EL R8, desc[UR4][R12.64] ;  /* 0x000000040c087981 */ /* 0x000962000c2e1900 */
[----:B------:R-:W-:-:S04]  /*0230*/  IMAD.WIDE R18, R3, 0x4, R18 ;  /* 0x0000000403127825 */ /* 0x000fc800078e0212 */
[----:B------:R-:W-:Y:S02]  /*0240*/  IMAD.WIDE R28, R3, 0x4, R28 ;  /* 0x00000004031c7825 */ /* 0x000fe400078e021c */
[----:B------:R-:W2:Y:S02]  /*0250*/  LDG.E.EL R18, desc[UR4][R18.64] ;  /* 0x0000000412127981 */ /* 0x000ea4000c2e1900 */
[C---:B0---4-:R-:W-:Y:S02]  /*0260*/  IMAD.WIDE R12, R23.reuse, 0x4, R26 ;  /* 0x00000004170c7825 */ /* 0x051fe400078e021a */
[----:B------:R-:W4:Y:S02]  /*0270*/  LDG.E.EL R16, desc[UR4][R28.64] ;  /* 0x000000041c107981 */ /* 0x000f24000c2e1900 */
[----:B-1----:R-:W-:Y:S02]  /*0280*/  IMAD.WIDE R22, R23, 0x4, R24 ;  /* 0x0000000417167825 */ /* 0x002fe400078e0218 */
[----:B------:R-:W2:Y:S04]  /*0290*/  LDG.E.EL R11, desc[UR4][R12.64] ;  /* 0x000000040c0b7981 */ /* 0x000ea8000c2e1900 */
[----:B------:R-:W2:Y:S04]  /*02a0*/  LDG.E.EL R22, desc[UR4][R22.64] ;  /* 0x0000000416167981 */ /* 0x000ea8000c2e1900 */
[----:B------:R-:W2:Y:S01]  /*02b0*/  LDG.E.128 R12, desc[UR4][R20.64+0x800] ;  /* 0x00080004140c7981 */ /* 0x000ea2000c1e1d00 */
[----:B------:R-:W-:-:S04]  /*02c0*/  IMAD.WIDE R26, R3, 0x4, R26 ;  /* 0x00000004031a7825 */ /* 0x000fc800078e021a */
[----:B------:R-:W-:Y:S01]  /*02d0*/  IMAD.WIDE R24, R3, 0x4, R24 ;  /* 0x0000000403187825 */ /* 0x000fe200078e0218 */
[----:B------:R-:W2:Y:S04]  /*02e0*/  LDG.E.EL R2, desc[UR4][R26.64] ;  /* 0x000000041a027981 */ /* 0x000ea8000c2e1900 */
[----:B------:R0:W2:Y:S02]  /*02f0*/  LDG.E.EL R3, desc[UR4][R24.64] ;  /* 0x0000000418037981 */ /* 0x0000a4000c2e1900 */
[----:B0-----:R-:W-:Y:S01]  /*0300*/  HFMA2.MMA R24, -RZ, RZ, 1.625, 0 ;  /* 0x3e800000ff187435 */ /* 0x001fe200000001ff */
[----:B---3--:R-:W-:Y:S01]  /*0310*/  FADD R10, R10, 9.9999997473787516356e-06 ;  /* 0x3727c5ac0a0a7421 */ /* 0x008fe20000000000 */
[----:B------:R-:W-:-:S03]  /*0320*/  FADD R17, R17, 9.9999997473787516356e-06 ;  /* 0x3727c5ac11117421 */ /* 0x000fc60000000000 */
[----:B------:R-:W0:Y:S08]  /*0330*/  MUFU.SQRT R19, R10 ;  /* 0x0000000a00137308 */ /* 0x000e300000002000 */
[----:B------:R-:W1:Y:S01]  /*0340*/  MUFU.SQRT R23, R17 ;  /* 0x0000001100177308 */ /* 0x000e620000002000 */
[C---:B0-----:R-:W-:Y:S02]  /*0350*/  FSETP.GT.AND P0, PT, R19.reuse, 8.50705917302346158658e+37, PT ;  /* 0x7e8000001300780b */ /* 0x041fe40003f04000 */
[----:B------:R-:W-:-:S02]  /*0360*/  FSETP.GEU.AND P2, PT, R19, 1.175494350822287508e-38, PT ;  /* 0x008000001300780b */ /* 0x000fc40003f4e000 */
[C---:B-1----:R-:W-:Y:S02]  /*0370*/  FSETP.GT.AND P1, PT, R23.reuse, 8.50705917302346158658e+37, PT ;  /* 0x7e8000001700780b */ /* 0x042fe40003f24000 */
[----:B------:R-:W-:-:S07]  /*0380*/  FSETP.GEU.AND P3, PT, R23, 1.175494350822287508e-38, PT ;  /* 0x008000001700780b */ /* 0x000fce0003f6e000 */
[----:B------:R-:W-:-:S04]  /*0390*/  @P0 FMUL R19, R19, 0.25 ;  /* 0x3e80000013130820 */ /* 0x000fc80000400000 */
[----:B------:R-:W-:Y:S01]  /*03a0*/  @!P2 FMUL R19, R19, 16777216 ;  /* 0x4b8000001313a820 */ /* 0x000fe20000400000 */
[----:B------:R-:W-:-:S04]  /*03b0*/  @P1 FMUL R23, R23, 0.25 ;  /* 0x3e80000017171820 */ /* 0x000fc80000400000 */
[----:B------:R-:W-:Y:S01]  /*03c0*/  @!P3 FMUL R23, R23, 16777216 ;  /* 0x4b8000001717b820 */ /* 0x000fe20000400000 */
[----:B------:R-:W0:Y:S01]  /*03d0*/  MUFU.RCP R19, R19 ;  /* 0x0000001300137308 */ /* 0x000e220000001000 */
[----:B------:R-:W-:-:S07]  /*03e0*/  FSEL R10, R24, 1, P0 ;  /* 0x3f800000180a7808 */ /* 0x000fce0000000000 */
[----:B------:R-:W1:Y:S01]  /*03f0*/  MUFU.RCP R23, R23 ;  /* 0x0000001700177308 */ /* 0x000e620000001000 */
[----:B------:R-:W-:Y:S01]  /*0400*/  FSEL R24, R24, 1, P1 ;  /* 0x3f80000018187808 */ /* 0x000fe20000800000 */
[----:B------:R-:W-:Y:S01]  /*0410*/  @!P2 FMUL R10, R10, 16777216 ;  /* 0x4b8000000a0aa820 */ /* 0x000fe20000400000 */
[--C-:B--2---:R-:W-:Y:S01]  /*0420*/  FADD R5, R5, R9.reuse ;  /* 0x0000000905057221 */ /* 0x104fe20000000000 */
[--C-:B------:R-:W-:Y:S01]  /*0430*/  FADD R4, R4, R9.reuse ;  /* 0x0000000904047221 */ /* 0x100fe20000000000 */
[--C-:B------:R-:W-:Y:S01]  /*0440*/  FADD R6, R6, R9.reuse ;  /* 0x0000000906067221 */ /* 0x100fe20000000000 */
[----:B------:R-:W-:Y:S01]  /*0450*/  @!P3 FMUL R24, R24, 16777216 ;  /* 0x4b8000001818b820 */ /* 0x000fe20000400000 */
[----:B------:R-:W-:Y:S01]  /*0460*/  FADD R7, R7, R9 ;  /* 0x0000000907077221 */ /* 0x000fe20000000000 */
[----:B0-----:R-:W-:Y:S01]  /*0470*/  FMUL R10, R19, R10 ;  /* 0x0000000a130a7220 */ /* 0x001fe20000400000 */
[C---:B-----5:R-:W-:Y:S01]  /*0480*/  FADD R19, -R8.reuse, R5 ;  /* 0x0000000508137221 */ /* 0x060fe20000000100 */
[C---:B------:R-:W-:Y:S01]  /*0490*/  FADD R9, -R8.reuse, R4 ;  /* 0x0000000408097221 */ /* 0x040fe20000000100 */
[C---:B------:R-:W-:Y:S01]  /*04a0*/  FADD R25, -R8.reuse, R7 ;  /* 0x0000000708197221 */ /* 0x040fe20000000100 */
[----:B-1----:R-:W-:Y:S01]  /*04b0*/  FMUL R17, R23, R24 ;  /* 0x0000001817117220 */ /* 0x002fe20000400000 */
[----:B------:R-:W-:Y:S01]  /*04c0*/  FADD R23, -R8, R6 ;  /* 0x0000000608177221 */ /* 0x000fe20000000100 */
[C---:B------:R-:W-:Y:S01]  /*04d0*/  FMUL R19, R10.reuse, R19 ;  /* 0x000000130a137220 */ /* 0x040fe20000400000 */
[C---:B------:R-:W-:Y:S01]  /*04e0*/  FMUL R27, R10.reuse, R9 ;  /* 0x000000090a1b7220 */ /* 0x040fe20000400000 */
[C---:B------:R-:W-:Y:S01]  /*04f0*/  FMUL R25, R10.reuse, R25 ;  /* 0x000000190a197220 */ /* 0x040fe20000400000 */
[----:B------:R-:W-:Y:S01]  /*0500*/  FMUL R23, R10, R23 ;  /* 0x000000170a177220 */ /* 0x000fe20000400000 */
[C-C-:B------:R-:W-:Y:S01]  /*0510*/  FFMA R9, R11.reuse, R19, R22.reuse ;  /* 0x000000130b097223 */ /* 0x140fe20000000016 */
[----:B------:R-:W-:Y:S01]  /*0520*/  FFMA R8, R11, R27, R22 ;  /* 0x0000001b0b087223 */ /* 0x000fe20000000016 */
[----:B------:R-:W-:Y:S01]  /*0530*/  FADD R13, R13, R18 ;  /* 0x000000120d0d7221 */ /* 0x000fe20000000000 */
[C-C-:B------:R-:W-:Y:S01]  /*0540*/  FFMA R10, R11.reuse, R23, R22.reuse ;  /* 0x000000170b0a7223 */ /* 0x140fe20000000016 */
[----:B------:R-:W-:Y:S01]  /*0550*/  FFMA R11, R11, R25, R22 ;  /* 0x000000190b0b7223 */ /* 0x000fe20000000016 */
[--C-:B------:R-:W-:Y:S01]  /*0560*/  FADD R12, R12, R18.reuse ;  /* 0x000000120c0c7221 */ /* 0x100fe20000000000 */
[--C-:B------:R-:W-:Y:S01]  /*0570*/  FADD R14, R14, R18.reuse ;  /* 0x000000120e0e7221 */ /* 0x100fe20000000000 */
[----:B------:R-:W-:Y:S01]  /*0580*/  FADD R15, R15, R18 ;  /* 0x000000120f0f7221 */ /* 0x000fe20000000000 */
[C---:B----4-:R-:W-:Y:S01]  /*0590*/  FADD R24, -R16.reuse, R13 ;  /* 0x0000000d10187221 */ /* 0x050fe20000000100 */
[C---:B------:R-:W-:Y:S01]  /*05a0*/  FADD R18, -R16.reuse, R12 ;  /* 0x0000000c10127221 */ /* 0x040fe20000000100 */
[C---:B------:R-:W-:Y:S01]  /*05b0*/  FADD R26, -R16.reuse, R14 ;  /* 0x0000000e101a7221 */ /* 0x040fe20000000100 */
[----:B------:R-:W-:Y:S01]  /*05c0*/  FADD R16, -R16, R15 ;  /* 0x0000000f10107221 */ /* 0x000fe20000000100 */
[----:B------:R-:W-:Y:S01]  /*05d0*/  FSETP.GT.AND P6, PT, R11, RZ, PT ;  /* 0x000000ff0b00720b */ /* 0x000fe20003fc4000 */
[----:B------:R-:W0:Y:S01]  /*05e0*/  LDC.64 R22, c[0x0][0x218] ;  /* 0x00008600ff167b82 */ /* 0x000e220000000a00 */
[C---:B------:R-:W-:Y:S01]  /*05f0*/  FMUL R28, R17.reuse, R18 ;  /* 0x00000012111c7220 */ /* 0x040fe20000400000 */
[C---:B------:R-:W-:Y:S01]  /*0600*/  FMUL R18, R17.reuse, R16 ;  /* 0x0000001011127220 */ /* 0x040fe20000400000 */
[C---:B------:R-:W-:Y:S01]  /*0610*/  FMUL R24, R17.reuse, R24 ;  /* 0x0000001811187220 */ /* 0x040fe20000400000 */
[----:B------:R-:W-:Y:S01]  /*0620*/  FMUL R26, R17, R26 ;  /* 0x0000001a111a7220 */ /* 0x000fe20000400000 */
[C-C-:B------:R-:W-:Y:S01]  /*0630*/  FFMA R16, R2.reuse, R28, R3.reuse ;  /* 0x0000001c02107223 */ /* 0x140fe20000000003 */
[C-C-:B------:R-:W-:Y:S01]  /*0640*/  FFMA R19, R2.reuse, R18, R3.reuse ;  /* 0x0000001202137223 */ /* 0x140fe20000000003 */
[C-C-:B------:R-:W-:Y:S01]  /*0650*/  FFMA R17, R2.reuse, R24, R3.reuse ;  /* 0x0000001802117223 */ /* 0x140fe20000000003 */
[----:B------:R-:W-:Y:S01]  /*0660*/  FFMA R18, R2, R26, R3 ;  /* 0x0000001a02127223 */ /* 0x000fe20000000003 */
[----:B------:R-:W-:-:S02]  /*0670*/  FSETP.GT.AND P0, PT, R10, RZ, PT ;  /* 0x000000ff0a00720b */ /* 0x000fc40003f04000 */
[----:B------:R-:W-:Y:S01]  /*0680*/  FSETP.GT.AND P1, PT, R9, RZ, PT ;  /* 0x000000ff0900720b */ /* 0x000fe20003f24000 */
[----:B------:R-:W-:Y:S01]  /*0690*/  @!P6 FMUL R11, R11, 0.20000000298023223877 ;  /* 0x3e4ccccd0b0be820 */ /* 0x000fe20000400000 */
[----:B------:R-:W-:Y:S02]  /*06a0*/  FSETP.GT.AND P2, PT, R8, RZ, PT ;  /* 0x000000ff0800720b */ /* 0x000fe40003f44000 */
[----:B------:R-:W-:Y:S02]  /*06b0*/  FSETP.GT.AND P3, PT, R19, RZ, PT ;  /* 0x000000ff1300720b */ /* 0x000fe40003f64000 */
[----:B------:R-:W-:Y:S02]  /*06c0*/  FSETP.GT.AND P4, PT, R18, RZ, PT ;  /* 0x000000ff1200720b */ /* 0x000fe40003f84000 */
[----:B------:R-:W-:Y:S02]  /*06d0*/  FSETP.GT.AND P5, PT, R17, RZ, PT ;  /* 0x000000ff1100720b */ /* 0x000fe40003fa4000 */
[----:B------:R-:W-:Y:S01]  /*06e0*/  FSETP.GT.AND P6, PT, R16, RZ, PT ;  /* 0x000000ff1000720b */ /* 0x000fe20003fc4000 */
[----:B------:R-:W-:Y:S01]  /*06f0*/  @!P0 FMUL R10, R10, 0.20000000298023223877 ;  /* 0x3e4ccccd0a0a8820 */ /* 0x000fe20000400000 */
[----:B0-----:R-:W-:-:S04]  /*0700*/  IMAD.WIDE R22, R0, 0x4, R22 ;  /* 0x0000000400167825 */ /* 0x001fc800078e0216 */
[----:B------:R-:W-:Y:S01]  /*0710*/  @!P1 FMUL R9, R9, 0.20000000298023223877 ;  /* 0x3e4ccccd09099820 */ /* 0x000fe20000400000 */
[----:B------:R-:W-:Y:S01]  /*0720*/  @!P2 FMUL R8, R8, 0.20000000298023223877 ;  /* 0x3e4ccccd0808a820 */ /* 0x000fe20000400000 */
[----:B------:R-:W-:Y:S01]  /*0730*/  @!P3 FMUL R19, R19, 0.20000000298023223877 ;  /* 0x3e4ccccd1313b820 */ /* 0x000fe20000400000 */
[----:B------:R-:W-:Y:S02]  /*0740*/  @!P4 FMUL R18, R18, 0.20000000298023223877 ;  /* 0x3e4ccccd1212c820 */ /* 0x000fe40000400000 */
[----:B------:R-:W-:Y:S02]  /*0750*/  @!P5 FMUL R17, R17, 0.20000000298023223877 ;  /* 0x3e4ccccd1111d820 */ /* 0x000fe40000400000 */
[----:B------:R-:W-:Y:S01]  /*0760*/  @!P6 FMUL R16, R16, 0.20000000298023223877 ;  /* 0x3e4ccccd1010e820 */ /* 0x000fe20000400000 */
[----:B------:R-:W-:Y:S04]  /*0770*/  STG.E.128 desc[UR4][R20.64], R4 ;  /* 0x0000000414007986 */ /* 0x000fe8000c101d04 */
[----:B------:R-:W-:Y:S04]  /*0780*/  STG.E.128 desc[UR4][R20.64+0x800], R12 ;  /* 0x0008000c14007986 */ /* 0x000fe8000c101d04 */
[----:B------:R-:W-:Y:S04]  /*0790*/  STG.E.128 desc[UR4][R22.64], R8 ;  /* 0x0000000816007986 */ /* 0x000fe8000c101d04 */
[----:B------:R-:W-:Y:S01]  /*07a0*/  STG.E.128 desc[UR4][R22.64+0x800], R16 ;  /* 0x0008001016007986 */ /* 0x000fe2000c101d04 */
[----:B------:R-:W-:Y:S05]  /*07b0*/  EXIT ;  /* 0x000000000000794d */ /* 0x000fea0003800000 */
.L_x_0:
[----:B------:R-:W-:-:S00]  /*07c0*/  BRA `(.L_x_0) ;  /* 0xfffffffc00fc7947 */ /* 0x000fc0000383ffff */
[----:B------:R-:W-:-:S00]  /*07d0*/  NOP ;  /* 0x0000000000007918 */ /* 0x000fc00000000000 */
        /* <DEDUP_REMOVED lines=10> */
.L_x_1:


//--------------------- .nv.global.init           --------------------------
	.section	.nv.global.init,"aw",@progbits
.nv.global.init:
	.type		_$_str,@object
	.size		_$_str,(_$_str_$_2 - _$_str)
_$_str:
        /*0000*/ 	.byte	0x5f, 0x5f, 0x43, 0x55, 0x44, 0x41, 0x5f, 0x46, 0x54, 0x5a, 0x00
	.type		_$_str_$_2,@object
	.size		_$_str_$_2,(.L_1 - _$_str_$_2)
_$_str_$_2:
        /*000b*/ 	.byte	0x5f, 0x5f, 0x43, 0x55, 0x44, 0x41, 0x5f, 0x50, 0x52, 0x45, 0x43, 0x5f, 0x53, 0x51, 0x52, 0x54
        /*001b*/ 	.byte	0x00
.L_1:


//--------------------- .nv.constant0.triton_poi_fused__native_batch_norm_legit_no_training_convolution_leaky_relu_4 --------------------------
	.section	.nv.constant0.triton_poi_fused__native_batch_norm_legit_no_training_convolution_leaky_relu_4,"a",@progbits
	.sectionflags	@""
	.align	4
.nv.constant0.triton_poi_fused__native_batch_norm_legit_no_training_convolution_leaky_relu_4:
	.zero		588
